//
// Generated by NVIDIA NVVM Compiler
//
// Compiler Build ID: CL-36424714
// Cuda compilation tools, release 13.0, V13.0.88
// Based on NVVM 20.0.0
//

.version 9.0
.target sm_100
.address_size 64

	// .globl	_Z25convergent_reduction_smemPfiS_
// _ZZ25convergent_reduction_smemPfiS_E4smem has been demoted
// _ZZ20multiblock_reductionPfiS_E4smem has been demoted
// _ZZ17reduction_coarsedPfiS_E4smem has been demoted

.visible .entry _Z25convergent_reduction_smemPfiS_(
	.param .u64 .ptr .align 1 _Z25convergent_reduction_smemPfiS__param_0,
	.param .u32 _Z25convergent_reduction_smemPfiS__param_1,
	.param .u64 .ptr .align 1 _Z25convergent_reduction_smemPfiS__param_2
)
{
	.reg .pred 	%p<5>;
	.reg .b32 	%r<9>;
	.reg .b32 	%f<8>;
	.reg .b64 	%rd<9>;
	// demoted variable
	.shared .align 4 .b8 _ZZ25convergent_reduction_smemPfiS_E4smem[128];
	ld.param.u64 	%rd3, [_Z25convergent_reduction_smemPfiS__param_0];
	ld.param.u64 	%rd2, [_Z25convergent_reduction_smemPfiS__param_2];
	cvta.to.global.u64 	%rd4, %rd3;
	mov.u32 	%r1, %tid.x;
	mul.wide.u32 	%rd5, %r1, 4;
	add.s64 	%rd1, %rd4, %rd5;
	ld.global.f32 	%f1, [%rd1];
	ld.global.f32 	%f2, [%rd1+128];
	add.f32 	%f3, %f1, %f2;
	shl.b32 	%r6, %r1, 2;
	mov.u32 	%r7, _ZZ25convergent_reduction_smemPfiS_E4smem;
	add.s32 	%r2, %r7, %r6;
	st.shared.f32 	[%r2], %f3;
	mov.u32 	%r8, %ntid.x;
	setp.lt.u32 	%p1, %r8, 2;
	@%p1 bra 	$L__BB0_4;
$L__BB0_1:
	shr.u32 	%r5, %r8, 1;
	bar.sync 	0;
	setp.ge.u32 	%p2, %r1, %r5;
	@%p2 bra 	$L__BB0_3;
	mul.wide.u32 	%rd6, %r5, 4;
	add.s64 	%rd7, %rd1, %rd6;
	ld.global.f32 	%f4, [%rd7];
	ld.shared.f32 	%f5, [%r2];
	add.f32 	%f6, %f4, %f5;
	st.shared.f32 	[%r2], %f6;
$L__BB0_3:
	setp.gt.u32 	%p3, %r8, 3;
	mov.u32 	%r8, %r5;
	@%p3 bra 	$L__BB0_1;
$L__BB0_4:
	setp.ne.s32 	%p4, %r1, 0;
	@%p4 bra 	$L__BB0_6;
	ld.shared.f32 	%f7, [_ZZ25convergent_reduction_smemPfiS_E4smem];
	cvta.to.global.u64 	%rd8, %rd2;
	st.global.f32 	[%rd8], %f7;
$L__BB0_6:
	ret;

}
	// .globl	_Z20multiblock_reductionPfiS_
.visible .entry _Z20multiblock_reductionPfiS_(
	.param .u64 .ptr .align 1 _Z20multiblock_reductionPfiS__param_0,
	.param .u32 _Z20multiblock_reductionPfiS__param_1,
	.param .u64 .ptr .align 1 _Z20multiblock_reductionPfiS__param_2
)
{
	.reg .pred 	%p<5>;
	.reg .b32 	%r<15>;
	.reg .b32 	%f<9>;
	.reg .b64 	%rd<7>;
	// demoted variable
	.shared .align 4 .b8 _ZZ20multiblock_reductionPfiS_E4smem[128];
	ld.param.u64 	%rd2, [_Z20multiblock_reductionPfiS__param_0];
	ld.param.u64 	%rd1, [_Z20multiblock_reductionPfiS__param_2];
	cvta.to.global.u64 	%rd3, %rd2;
	mov.u32 	%r1, %tid.x;
	mov.u32 	%r6, %ctaid.x;
	mov.u32 	%r14, %ntid.x;
	mul.lo.s32 	%r7, %r6, %r14;
	shl.b32 	%r8, %r7, 1;
	add.s32 	%r9, %r8, %r1;
	mul.wide.s32 	%rd4, %r9, 4;
	add.s64 	%rd5, %rd3, %rd4;
	ld.global.f32 	%f1, [%rd5];
	ld.global.f32 	%f2, [%rd5+128];
	add.f32 	%f3, %f1, %f2;
	shl.b32 	%r10, %r1, 2;
	mov.u32 	%r11, _ZZ20multiblock_reductionPfiS_E4smem;
	add.s32 	%r3, %r11, %r10;
	st.shared.f32 	[%r3], %f3;
	setp.lt.u32 	%p1, %r14, 2;
	@%p1 bra 	$L__BB1_4;
$L__BB1_1:
	shr.u32 	%r5, %r14, 1;
	bar.sync 	0;
	setp.ge.u32 	%p2, %r1, %r5;
	@%p2 bra 	$L__BB1_3;
	shl.b32 	%r12, %r5, 2;
	add.s32 	%r13, %r3, %r12;
	ld.shared.f32 	%f4, [%r13];
	ld.shared.f32 	%f5, [%r3];
	add.f32 	%f6, %f4, %f5;
	st.shared.f32 	[%r3], %f6;
$L__BB1_3:
	setp.gt.u32 	%p3, %r14, 3;
	mov.u32 	%r14, %r5;
	@%p3 bra 	$L__BB1_1;
$L__BB1_4:
	setp.ne.s32 	%p4, %r1, 0;
	@%p4 bra 	$L__BB1_6;
	ld.shared.f32 	%f7, [_ZZ20multiblock_reductionPfiS_E4smem];
	cvta.to.global.u64 	%rd6, %rd1;
	atom.global.add.f32 	%f8, [%rd6], %f7;
$L__BB1_6:
	ret;

}
	// .globl	_Z17reduction_coarsedPfiS_
.visible .entry _Z17reduction_coarsedPfiS_(
	.param .u64 .ptr .align 1 _Z17reduction_coarsedPfiS__param_0,
	.param .u32 _Z17reduction_coarsedPfiS__param_1,
	.param .u64 .ptr .align 1 _Z17reduction_coarsedPfiS__param_2
)
{
	.reg .pred 	%p<5>;
	.reg .b32 	%r<14>;
	.reg .b32 	%f<13>;
	.reg .b64 	%rd<9>;
	// demoted variable
	.shared .align 4 .b8 _ZZ17reduction_coarsedPfiS_E4smem[128];
	ld.param.u64 	%rd3, [_Z17reduction_coarsedPfiS__param_0];
	ld.param.u64 	%rd2, [_Z17reduction_coarsedPfiS__param_2];
	cvta.to.global.u64 	%rd1, %rd3;
	mov.u32 	%r1, %tid.x;
	mov.u32 	%r6, %ntid.x;
	mov.u32 	%r13, %ctaid.x;
	mul.lo.s32 	%r7, %r6, %r13;
	shl.b32 	%r8, %r7, 2;
	add.s32 	%r9, %r8, %r1;
	mul.wide.s32 	%rd4, %r9, 4;
	add.s64 	%rd5, %rd1, %rd4;
	ld.global.f32 	%f1, [%rd5];
	ld.global.f32 	%f2, [%rd5+128];
	add.f32 	%f3, %f1, %f2;
	ld.global.f32 	%f4, [%rd5+256];
	add.f32 	%f5, %f3, %f4;
	ld.global.f32 	%f6, [%rd5+384];
	add.f32 	%f7, %f5, %f6;
	shl.b32 	%r10, %r1, 2;
	mov.u32 	%r11, _ZZ17reduction_coarsedPfiS_E4smem;
	add.s32 	%r3, %r11, %r10;
	st.shared.f32 	[%r3], %f7;
	setp.lt.u32 	%p1, %r13, 2;
	@%p1 bra 	$L__BB2_4;
$L__BB2_1:
	shr.u32 	%r5, %r13, 1;
	bar.sync 	0;
	setp.ge.u32 	%p2, %r1, %r5;
	@%p2 bra 	$L__BB2_3;
	add.s32 	%r12, %r5, %r1;
	mul.wide.u32 	%rd6, %r12, 4;
	add.s64 	%rd7, %rd1, %rd6;
	ld.global.f32 	%f8, [%rd7];
	ld.shared.f32 	%f9, [%r3];
	add.f32 	%f10, %f8, %f9;
	st.shared.f32 	[%r3], %f10;
$L__BB2_3:
	setp.gt.u32 	%p3, %r13, 3;
	mov.u32 	%r13, %r5;
	@%p3 bra 	$L__BB2_1;
$L__BB2_4:
	setp.ne.s32 	%p4, %r1, 0;
	@%p4 bra 	$L__BB2_6;
	ld.shared.f32 	%f11, [_ZZ17reduction_coarsedPfiS_E4smem];
	cvta.to.global.u64 	%rd8, %rd2;
	atom.global.add.f32 	%f12, [%rd8], %f11;
$L__BB2_6:
	ret;

}


// ===== COMPILED SASS (sm_100) =====

	.target	sm_100

	.elftype	@"ET_EXEC"


//--------------------- .note.nv.tkinfo           --------------------------
	.section	.note.nv.tkinfo,"",@"SHT_NOTE"
	.sectionflags	@"SHF_NOTE_NV_TKINFO"
	.tkinfo
        /*0018*/ 	.word	0x00000002
        /*0030*/ 	.string	""
        /*0030*/ 	.string	"ptxas"
        /*0030*/ 	.string	"Cuda compilation tools, release 13.0, V13.0.88"
        /*0030*/ 	.string	"Build cuda_13.0.r13.0/compiler.36424714_0"
        /*0030*/ 	.string	"-arch sm_100 -m 64 "



//--------------------- .note.nv.cuinfo           --------------------------
	.section	.note.nv.cuinfo,"",@"SHT_NOTE"
	.sectionflags	@"SHF_NOTE_NV_CUINFO"
        /*0018*/ 	.short	0x0002
        /*001a*/ 	.short	0x0064
        /*001c*/ 	.short	0x0082
	.zero		2


//--------------------- .nv.info                  --------------------------
	.section	.nv.info,"",@"SHT_CUDA_INFO"
	.align	4


	//----- nvinfo : EIATTR_REGCOUNT
	.align		4
        /*0000*/ 	.byte	0x04, 0x2f
        /*0002*/ 	.short	(.L_1 - .L_0)
	.align		4
.L_0:
        /*0004*/ 	.word	index@(_Z25convergent_reduction_smemPfiS_)
        /*0008*/ 	.word	0x0000000e


	//----- nvinfo : EIATTR_FRAME_SIZE
	.align		4
.L_1:
        /*000c*/ 	.byte	0x04, 0x11
        /*000e*/ 	.short	(.L_3 - .L_2)
	.align		4
.L_2:
        /*0010*/ 	.word	index@(_Z25convergent_reduction_smemPfiS_)
        /*0014*/ 	.word	0x00000000


	//----- nvinfo : EIATTR_REGCOUNT
	.align		4
.L_3:
        /*0018*/ 	.byte	0x04, 0x2f
        /*001a*/ 	.short	(.L_5 - .L_4)
	.align		4
.L_4:
        /*001c*/ 	.word	index@(_Z20multiblock_reductionPfiS_)
        /*0020*/ 	.word	0x0000000a


	//----- nvinfo : EIATTR_FRAME_SIZE
	.align		4
.L_5:
        /*0024*/ 	.byte	0x04, 0x11
        /*0026*/ 	.short	(.L_7 - .L_6)
	.align		4
.L_6:
        /*0028*/ 	.word	index@(_Z20multiblock_reductionPfiS_)
        /*002c*/ 	.word	0x00000000


	//----- nvinfo : EIATTR_REGCOUNT
	.align		4
.L_7:
        /*0030*/ 	.byte	0x04, 0x2f
        /*0032*/ 	.short	(.L_9 - .L_8)
	.align		4
.L_8:
        /*0034*/ 	.word	index@(_Z17reduction_coarsedPfiS_)
        /*0038*/ 	.word	0x0000000e


	//----- nvinfo : EIATTR_FRAME_SIZE
	.align		4
.L_9:
        /*003c*/ 	.byte	0x04, 0x11
        /*003e*/ 	.short	(.L_11 - .L_10)
	.align		4
.L_10:
        /*0040*/ 	.word	index@(_Z17reduction_coarsedPfiS_)
        /*0044*/ 	.word	0x00000000


	//----- nvinfo : EIATTR_MIN_STACK_SIZE
	.align		4
.L_11:
        /*0048*/ 	.byte	0x04, 0x12
        /*004a*/ 	.short	(.L_13 - .L_12)
	.align		4
.L_12:
        /*004c*/ 	.word	index@(_Z17reduction_coarsedPfiS_)
        /*0050*/ 	.word	0x00000000


	//----- nvinfo : EIATTR_MIN_STACK_SIZE
	.align		4
.L_13:
        /*0054*/ 	.byte	0x04, 0x12
        /*0056*/ 	.short	(.L_15 - .L_14)
	.align		4
.L_14:
        /*0058*/ 	.word	index@(_Z20multiblock_reductionPfiS_)
        /*005c*/ 	.word	0x00000000


	//----- nvinfo : EIATTR_MIN_STACK_SIZE
	.align		4
.L_15:
        /*0060*/ 	.byte	0x04, 0x12
        /*0062*/ 	.short	(.L_17 - .L_16)
	.align		4
.L_16:
        /*0064*/ 	.word	index@(_Z25convergent_reduction_smemPfiS_)
        /*0068*/ 	.word	0x00000000
.L_17:


//--------------------- .nv.compat                --------------------------
	.section	.nv.compat,"",@"SHT_CUDA_COMPAT_INFO"
	.align	4
        /*0000*/ 	.byte	0x02, 0x09, 0x00, 0x00, 0x02, 0x02, 0x01, 0x00, 0x02, 0x05, 0x05, 0x00, 0x03, 0x07, 0x01, 0x01
        /*0010*/ 	.byte	0x02, 0x03, 0x00, 0x00, 0x02, 0x06, 0x01, 0x00, 0x04, 0x0b, 0x08, 0x00, 0x09, 0x00, 0x00, 0x00
        /*0020*/ 	.byte	0x00, 0x00, 0x00, 0x00


//--------------------- .nv.info._Z17reduction_coarsedPfiS_ --------------------------
	.section	.nv.info._Z17reduction_coarsedPfiS_,"",@"SHT_CUDA_INFO"
	.sectionflags	@""
	.align	4


	//----- nvinfo : EIATTR_CUDA_API_VERSION
	.align		4
        /*0000*/ 	.byte	0x04, 0x37
        /*0002*/ 	.short	(.L_19 - .L_18)
.L_18:
        /*0004*/ 	.word	0x00000082


	//----- nvinfo : EIATTR_KPARAM_INFO
	.align		4
.L_19:
        /*0008*/ 	.byte	0x04, 0x17
        /*000a*/ 	.short	(.L_21 - .L_20)
.L_20:
        /*000c*/ 	.word	0x00000000
        /*0010*/ 	.short	0x0002
        /*0012*/ 	.short	0x0010
        /*0014*/ 	.byte	0x00, 0xf5, 0x21, 0x00


	//----- nvinfo : EIATTR_KPARAM_INFO
	.align		4
.L_21:
        /*0018*/ 	.byte	0x04, 0x17
        /*001a*/ 	.short	(.L_23 - .L_22)
.L_22:
        /*001c*/ 	.word	0x00000000
        /*0020*/ 	.short	0x0001
        /*0022*/ 	.short	0x0008
        /*0024*/ 	.byte	0x00, 0xf0, 0x11, 0x00


	//----- nvinfo : EIATTR_KPARAM_INFO
	.align		4
.L_23:
        /*0028*/ 	.byte	0x04, 0x17
        /*002a*/ 	.short	(.L_25 - .L_24)
.L_24:
        /*002c*/ 	.word	0x00000000
        /*0030*/ 	.short	0x0000
        /*0032*/ 	.short	0x0000
        /*0034*/ 	.byte	0x00, 0xf5, 0x21, 0x00


	//----- nvinfo : EIATTR_SPARSE_MMA_MASK
	.align		4
.L_25:
        /*0038*/ 	.byte	0x03, 0x50
        /*003a*/ 	.short	0x0000


	//----- nvinfo : EIATTR_MAXREG_COUNT
	.align		4
        /*003c*/ 	.byte	0x03, 0x1b
        /*003e*/ 	.short	0x00ff


	//----- nvinfo : EIATTR_NUM_BARRIERS
	.align		4
        /*0040*/ 	.byte	0x02, 0x4c
        /*0042*/ 	.byte	0x01
	.zero		1


	//----- nvinfo : EIATTR_MERCURY_ISA_VERSION
	.align		4
        /*0044*/ 	.byte	0x03, 0x5f
        /*0046*/ 	.short	0x0101


	//----- nvinfo : EIATTR_VRC_CTA_INIT_COUNT
	.align		4
        /*0048*/ 	.byte	0x02, 0x4a
	.zero		1
	.zero		1


	//----- nvinfo : EIATTR_EXIT_INSTR_OFFSETS
	.align		4
        /*004c*/ 	.byte	0x04, 0x1c
        /*004e*/ 	.short	(.L_27 - .L_26)


	//   ....[0]....
.L_26:
        /*0050*/ 	.word	0x00000290


	//   ....[1]....
        /*0054*/ 	.word	0x00000300


	//----- nvinfo : EIATTR_CRS_STACK_SIZE
	.align		4
.L_27:
        /*0058*/ 	.byte	0x04, 0x1e
        /*005a*/ 	.short	(.L_29 - .L_28)
.L_28:
        /*005c*/ 	.word	0x00000000


	//----- nvinfo : EIATTR_CBANK_PARAM_SIZE
	.align		4
.L_29:
        /*0060*/ 	.byte	0x03, 0x19
        /*0062*/ 	.short	0x0018


	//----- nvinfo : EIATTR_PARAM_CBANK
	.align		4
        /*0064*/ 	.byte	0x04, 0x0a
        /*0066*/ 	.short	(.L_31 - .L_30)
	.align		4
.L_30:
        /*0068*/ 	.word	index@(.nv.constant0._Z17reduction_coarsedPfiS_)
        /*006c*/ 	.short	0x0380
        /*006e*/ 	.short	0x0018


	//----- nvinfo : EIATTR_SW_WAR
	.align		4
.L_31:
        /*0070*/ 	.byte	0x04, 0x36
        /*0072*/ 	.short	(.L_33 - .L_32)
.L_32:
        /*0074*/ 	.word	0x00000008
.L_33:


//--------------------- .nv.info._Z20multiblock_reductionPfiS_ --------------------------
	.section	.nv.info._Z20multiblock_reductionPfiS_,"",@"SHT_CUDA_INFO"
	.sectionflags	@""
	.align	4


	//----- nvinfo : EIATTR_CUDA_API_VERSION
	.align		4
        /*0000*/ 	.byte	0x04, 0x37
        /*0002*/ 	.short	(.L_35 - .L_34)
.L_34:
        /*0004*/ 	.word	0x00000082


	//----- nvinfo : EIATTR_KPARAM_INFO
	.align		4
.L_35:
        /*0008*/ 	.byte	0x04, 0x17
        /*000a*/ 	.short	(.L_37 - .L_36)
.L_36:
        /*000c*/ 	.word	0x00000000
        /*0010*/ 	.short	0x0002
        /*0012*/ 	.short	0x0010
        /*0014*/ 	.byte	0x00, 0xf5, 0x21, 0x00


	//----- nvinfo : EIATTR_KPARAM_INFO
	.align		4
.L_37:
        /*0018*/ 	.byte	0x04, 0x17
        /*001a*/ 	.short	(.L_39 - .L_38)
.L_38:
        /*001c*/ 	.word	0x00000000
        /*0020*/ 	.short	0x0001
        /*0022*/ 	.short	0x0008
        /*0024*/ 	.byte	0x00, 0xf0, 0x11, 0x00


	//----- nvinfo : EIATTR_KPARAM_INFO
	.align		4
.L_39:
        /*0028*/ 	.byte	0x04, 0x17
        /*002a*/ 	.short	(.L_41 - .L_40)
.L_40:
        /*002c*/ 	.word	0x00000000
        /*0030*/ 	.short	0x0000
        /*0032*/ 	.short	0x0000
        /*0034*/ 	.byte	0x00, 0xf5, 0x21, 0x00


	//----- nvinfo : EIATTR_SPARSE_MMA_MASK
	.align		4
.L_41:
        /*0038*/ 	.byte	0x03, 0x50
        /*003a*/ 	.short	0x0000


	//----- nvinfo : EIATTR_MAXREG_COUNT
	.align		4
        /*003c*/ 	.byte	0x03, 0x1b
        /*003e*/ 	.short	0x00ff


	//----- nvinfo : EIATTR_NUM_BARRIERS
	.align		4
        /*0040*/ 	.byte	0x02, 0x4c
        /*0042*/ 	.byte	0x01
	.zero		1


	//----- nvinfo : EIATTR_MERCURY_ISA_VERSION
	.align		4
        /*0044*/ 	.byte	0x03, 0x5f
        /*0046*/ 	.short	0x0101


	//----- nvinfo : EIATTR_VRC_CTA_INIT_COUNT
	.align		4
        /*0048*/ 	.byte	0x02, 0x4a
	.zero		1
	.zero		1


	//----- nvinfo : EIATTR_EXIT_INSTR_OFFSETS
	.align		4
        /*004c*/ 	.byte	0x04, 0x1c
        /*004e*/ 	.short	(.L_43 - .L_42)


	//   ....[0]....
.L_42:
        /*0050*/ 	.word	0x00000200


	//   ....[1]....
        /*0054*/ 	.word	0x00000270


	//----- nvinfo : EIATTR_CBANK_PARAM_SIZE
	.align		4
.L_43:
        /*0058*/ 	.byte	0x03, 0x19
        /*005a*/ 	.short	0x0018


	//----- nvinfo : EIATTR_PARAM_CBANK
	.align		4
        /*005c*/ 	.byte	0x04, 0x0a
        /*005e*/ 	.short	(.L_45 - .L_44)
	.align		4
.L_44:
        /*0060*/ 	.word	index@(.nv.constant0._Z20multiblock_reductionPfiS_)
        /*0064*/ 	.short	0x0380
        /*0066*/ 	.short	0x0018


	//----- nvinfo : EIATTR_SW_WAR
	.align		4
.L_45:
        /*0068*/ 	.byte	0x04, 0x36
        /*006a*/ 	.short	(.L_47 - .L_46)
.L_46:
        /*006c*/ 	.word	0x00000008
.L_47:


//--------------------- .nv.info._Z25convergent_reduction_smemPfiS_ --------------------------
	.section	.nv.info._Z25convergent_reduction_smemPfiS_,"",@"SHT_CUDA_INFO"
	.sectionflags	@""
	.align	4


	//----- nvinfo : EIATTR_CUDA_API_VERSION
	.align		4
        /*0000*/ 	.byte	0x04, 0x37
        /*0002*/ 	.short	(.L_49 - .L_48)
.L_48:
        /*0004*/ 	.word	0x00000082


	//----- nvinfo : EIATTR_KPARAM_INFO
	.align		4
.L_49:
        /*0008*/ 	.byte	0x04, 0x17
        /*000a*/ 	.short	(.L_51 - .L_50)
.L_50:
        /*000c*/ 	.word	0x00000000
        /*0010*/ 	.short	0x0002
        /*0012*/ 	.short	0x0010
        /*0014*/ 	.byte	0x00, 0xf5, 0x21, 0x00


	//----- nvinfo : EIATTR_KPARAM_INFO
	.align		4
.L_51:
        /*0018*/ 	.byte	0x04, 0x17
        /*001a*/ 	.short	(.L_53 - .L_52)
.L_52:
        /*001c*/ 	.word	0x00000000
        /*0020*/ 	.short	0x0001
        /*0022*/ 	.short	0x0008
        /*0024*/ 	.byte	0x00, 0xf0, 0x11, 0x00


	//----- nvinfo : EIATTR_KPARAM_INFO
	.align		4
.L_53:
        /*0028*/ 	.byte	0x04, 0x17
        /*002a*/ 	.short	(.L_55 - .L_54)
.L_54:
        /*002c*/ 	.word	0x00000000
        /*0030*/ 	.short	0x0000
        /*0032*/ 	.short	0x0000
        /*0034*/ 	.byte	0x00, 0xf5, 0x21, 0x00


	//----- nvinfo : EIATTR_SPARSE_MMA_MASK
	.align		4
.L_55:
        /*0038*/ 	.byte	0x03, 0x50
        /*003a*/ 	.short	0x0000


	//----- nvinfo : EIATTR_MAXREG_COUNT
	.align		4
        /*003c*/ 	.byte	0x03, 0x1b
        /*003e*/ 	.short	0x00ff


	//----- nvinfo : EIATTR_NUM_BARRIERS
	.align		4
        /*0040*/ 	.byte	0x02, 0x4c
        /*0042*/ 	.byte	0x01
	.zero		1


	//----- nvinfo : EIATTR_MERCURY_ISA_VERSION
	.align		4
        /*0044*/ 	.byte	0x03, 0x5f
        /*0046*/ 	.short	0x0101


	//----- nvinfo : EIATTR_VRC_CTA_INIT_COUNT
	.align		4
        /*0048*/ 	.byte	0x02, 0x4a
	.zero		1
	.zero		1


	//----- nvinfo : EIATTR_EXIT_INSTR_OFFSETS
	.align		4
        /*004c*/ 	.byte	0x04, 0x1c
        /*004e*/ 	.short	(.L_57 - .L_56)


	//   ....[0]....
.L_56:
        /*0050*/ 	.word	0x00000200


	//   ....[1]....
        /*0054*/ 	.word	0x00000270


	//----- nvinfo : EIATTR_CRS_STACK_SIZE
	.align		4
.L_57:
        /*0058*/ 	.byte	0x04, 0x1e
        /*005a*/ 	.short	(.L_59 - .L_58)
.L_58:
        /*005c*/ 	.word	0x00000000


	//----- nvinfo : EIATTR_CBANK_PARAM_SIZE
	.align		4
.L_59:
        /*0060*/ 	.byte	0x03, 0x19
        /*0062*/ 	.short	0x0018


	//----- nvinfo : EIATTR_PARAM_CBANK
	.align		4
        /*0064*/ 	.byte	0x04, 0x0a
        /*0066*/ 	.short	(.L_61 - .L_60)
	.align		4
.L_60:
        /*0068*/ 	.word	index@(.nv.constant0._Z25convergent_reduction_smemPfiS_)
        /*006c*/ 	.short	0x0380
        /*006e*/ 	.short	0x0018


	//----- nvinfo : EIATTR_SW_WAR
	.align		4
.L_61:
        /*0070*/ 	.byte	0x04, 0x36
        /*0072*/ 	.short	(.L_63 - .L_62)
.L_62:
        /*0074*/ 	.word	0x00000008
.L_63:


//--------------------- .nv.callgraph             --------------------------
	.section	.nv.callgraph,"",@"SHT_CUDA_CALLGRAPH"
	.align	4
	.sectionentsize	8
	.align		4
        /*0000*/ 	.word	0x00000000
	.align		4
        /*0004*/ 	.word	0xffffffff
	.align		4
        /*0008*/ 	.word	0x00000000
	.align		4
        /*000c*/ 	.word	0xfffffffe
	.align		4
        /*0010*/ 	.word	0x00000000
	.align		4
        /*0014*/ 	.word	0xfffffffd
	.align		4
        /*0018*/ 	.word	0x00000000
	.align		4
        /*001c*/ 	.word	0xfffffffc


//--------------------- .text._Z17reduction_coarsedPfiS_ --------------------------
	.section	.text._Z17reduction_coarsedPfiS_,"ax",@progbits
	.align	128
        .global         _Z17reduction_coarsedPfiS_
        .type           _Z17reduction_coarsedPfiS_,@function
        .size           _Z17reduction_coarsedPfiS_,(.L_x_13 - _Z17reduction_coarsedPfiS_)
        .other          _Z17reduction_coarsedPfiS_,@"STO_CUDA_ENTRY STV_DEFAULT"
_Z17reduction_coarsedPfiS_:
.text._Z17reduction_coarsedPfiS_:
[----:B------:R-:W-:Y:S01]  /*0000*/  LDC R1, c[0x0][0x37c] ;  /* 0x0000df00ff017b82 */ /* 0x000fe20000000800 */
[----:B------:R-:W0:Y:S01]  /*0010*/  S2R R6, SR_CTAID.X ;  /* 0x0000000000067919 */ /* 0x000e220000002500 */
[----:B------:R-:W0:Y:S06]  /*0020*/  LDCU UR4, c[0x0][0x360] ;  /* 0x00006c00ff0477ac */ /* 0x000e2c0008000800 */
[----:B------:R-:W1:Y:S01]  /*0030*/  LDC.64 R2, c[0x0][0x380] ;  /* 0x0000e000ff027b82 */ /* 0x000e620000000a00 */
[----:B------:R-:W2:Y:S01]  /*0040*/  S2R R11, SR_TID.X ;  /* 0x00000000000b7919 */ /* 0x000ea20000002100 */
[----:B------:R-:W3:Y:S01]  /*0050*/  LDCU.64 UR6, c[0x0][0x358] ;  /* 0x00006b00ff0677ac */ /* 0x000ee20008000a00 */
[----:B0-----:R-:W-:-:S05]  /*0060*/  IMAD R0, R6, UR4, RZ ;  /* 0x0000000406007c24 */ /* 0x001fca000f8e02ff */
[----:B--2---:R-:W-:-:S05]  /*0070*/  LEA R5, R0, R11, 0x2 ;  /* 0x0000000b00057211 */ /* 0x004fca00078e10ff */
[----:B-1----:R-:W-:-:S05]  /*0080*/  IMAD.WIDE R2, R5, 0x4, R2 ;  /* 0x0000000405027825 */ /* 0x002fca00078e0202 */
[----:B---3--:R-:W2:Y:S04]  /*0090*/  LDG.E R0, desc[UR6][R2.64] ;  /* 0x0000000602007981 */ /* 0x008ea8000c1e1900 */
[----:B------:R-:W2:Y:S04]  /*00a0*/  LDG.E R5, desc[UR6][R2.64+0x80] ;  /* 0x0000800602057981 */ /* 0x000ea8000c1e1900 */
[----:B------:R-:W3:Y:S04]  /*00b0*/  LDG.E R7, desc[UR6][R2.64+0x100] ;  /* 0x0001000602077981 */ /* 0x000ee8000c1e1900 */
[----:B------:R-:W4:Y:S01]  /*00c0*/  LDG.E R9, desc[UR6][R2.64+0x180] ;  /* 0x0001800602097981 */ /* 0x000f22000c1e1900 */
[----:B------:R-:W0:Y:S01]  /*00d0*/  S2UR UR5, SR_CgaCtaId ;  /* 0x00000000000579c3 */ /* 0x000e220000008800 */
[----:B------:R-:W-:Y:S01]  /*00e0*/  UMOV UR4, 0x400 ;  /* 0x0000040000047882 */ /* 0x000fe20000000000 */
[----:B------:R-:W-:Y:S01]  /*00f0*/  ISETP.GE.U32.AND P0, PT, R6, 0x2, PT ;  /* 0x000000020600780c */ /* 0x000fe20003f06070 */
[----:B0-----:R-:W-:Y:S01]  /*0100*/  ULEA UR4, UR5, UR4, 0x18 ;  /* 0x0000000405047291 */ /* 0x001fe2000f8ec0ff */
[----:B--2---:R-:W-:-:S04]  /*0110*/  FADD R0, R0, R5 ;  /* 0x0000000500007221 */ /* 0x004fc80000000000 */
[----:B---3--:R-:W-:Y:S01]  /*0120*/  FADD R0, R0, R7 ;  /* 0x0000000700007221 */ /* 0x008fe20000000000 */
[----:B------:R-:W-:-:S03]  /*0130*/  LEA R7, R11, UR4, 0x2 ;  /* 0x000000040b077c11 */ /* 0x000fc6000f8e10ff */
[----:B----4-:R-:W-:-:S05]  /*0140*/  FADD R0, R0, R9 ;  /* 0x0000000900007221 */ /* 0x010fca0000000000 */
[----:B------:R0:W-:Y:S01]  /*0150*/  STS [R7], R0 ;  /* 0x0000000007007388 */ /* 0x0001e20000000800 */
[----:B------:R-:W-:Y:S05]  /*0160*/  @!P0 BRA `(.L_x_0) ;  /* 0x0000000000448947 */ /* 0x000fea0003800000 */
[----:B------:R-:W1:Y:S01]  /*0170*/  LDC.64 R4, c[0x0][0x380] ;  /* 0x0000e000ff047b82 */ /* 0x000e620000000a00 */
[----:B0-----:R-:W-:-:S07]  /*0180*/  MOV R0, R6 ;  /* 0x0000000600007202 */ /* 0x001fce0000000f00 */
.L_x_3:
[----:B------:R-:W-:Y:S01]  /*0190*/  SHF.R.U32.HI R6, RZ, 0x1, R0 ;  /* 0x00000001ff067819 */ /* 0x000fe20000011600 */
[----:B------:R-:W-:Y:S01]  /*01a0*/  BAR.SYNC.DEFER_BLOCKING 0x0 ;  /* 0x0000000000007b1d */ /* 0x000fe20000010000 */
[----:B------:R-:W-:Y:S02]  /*01b0*/  ISETP.GT.U32.AND P1, PT, R0, 0x3, PT ;  /* 0x000000030000780c */ /* 0x000fe40003f24070 */
[----:B------:R-:W-:-:S03]  /*01c0*/  ISETP.GE.U32.AND P0, PT, R11, R6, PT ;  /* 0x000000060b00720c */ /* 0x000fc60003f06070 */
[----:B------:R-:W-:Y:S10]  /*01d0*/  BSSY.RECONVERGENT B0, `(.L_x_1) ;  /* 0x0000008000007945 */ /* 0x000ff40003800200 */
[----:B------:R-:W-:Y:S05]  /*01e0*/  @P0 BRA `(.L_x_2) ;  /* 0x0000000000180947 */ /* 0x000fea0003800000 */
[----:B------:R-:W-:Y:S01]  /*01f0*/  IADD3 R3, PT, PT, R6, R11, RZ ;  /* 0x0000000b06037210 */ /* 0x000fe20007ffe0ff */
[----:B------:R-:W0:Y:S04]  /*0200*/  LDS R9, [R7] ;  /* 0x0000000007097984 */ /* 0x000e280000000800 */
[----:B-1----:R-:W-:-:S06]  /*0210*/  IMAD.WIDE.U32 R2, R3, 0x4, R4 ;  /* 0x0000000403027825 */ /* 0x002fcc00078e0004 */
[----:B------:R-:W0:Y:S02]  /*0220*/  LDG.E R2, desc[UR6][R2.64] ;  /* 0x0000000602027981 */ /* 0x000e24000c1e1900 */
[----:B0-----:R-:W-:-:S05]  /*0230*/  FADD R0, R2, R9 ;  /* 0x0000000902007221 */ /* 0x001fca0000000000 */
[----:B------:R0:W-:Y:S02]  /*0240*/  STS [R7], R0 ;  /* 0x0000000007007388 */ /* 0x0001e40000000800 */
.L_x_2:
[----:B------:R-:W-:Y:S05]  /*0250*/  BSYNC.RECONVERGENT B0 ;  /* 0x0000000000007941 */ /* 0x000fea0003800200 */
.L_x_1:
[----:B0-----:R-:W-:Y:S01]  /*0260*/  MOV R0, R6 ;  /* 0x0000000600007202 */ /* 0x001fe20000000f00 */
[----:B------:R-:W-:Y:S06]  /*0270*/  @P1 BRA `(.L_x_3) ;  /* 0xfffffffc00c41947 */ /* 0x000fec000383ffff */
.L_x_0:
[----:B------:R-:W-:-:S13]  /*0280*/  ISETP.NE.AND P0, PT, R11, RZ, PT ;  /* 0x000000ff0b00720c */ /* 0x000fda0003f05270 */
[----:B------:R-:W-:Y:S05]  /*0290*/  @P0 EXIT ;  /* 0x000000000000094d */ /* 0x000fea0003800000 */
[----:B------:R-:W2:Y:S01]  /*02a0*/  S2UR UR5, SR_CgaCtaId ;  /* 0x00000000000579c3 */ /* 0x000ea20000008800 */
[----:B------:R-:W-:-:S07]  /*02b0*/  UMOV UR4, 0x400 ;  /* 0x0000040000047882 */ /* 0x000fce0000000000 */
[----:B------:R-:W3:Y:S01]  /*02c0*/  LDC.64 R2, c[0x0][0x390] ;  /* 0x0000e400ff027b82 */ /* 0x000ee20000000a00 */
[----:B--2---:R-:W-:-:S09]  /*02d0*/  ULEA UR4, UR5, UR4, 0x18 ;  /* 0x0000000405047291 */ /* 0x004fd2000f8ec0ff */
[----:B-1----:R-:W3:Y:S04]  /*02e0*/  LDS R5, [UR4] ;  /* 0x00000004ff057984 */ /* 0x002ee80008000800 */
[----:B---3--:R-:W-:Y:S01]  /*02f0*/  REDG.E.ADD.F32.FTZ.RN.STRONG.GPU desc[UR6][R2.64], R5 ;  /* 0x00000005020079a6 */ /* 0x008fe2000c12f306 */
[----:B------:R-:W-:Y:S05]  /*0300*/  EXIT ;  /* 0x000000000000794d */ /* 0x000fea0003800000 */
.L_x_4:
[----:B------:R-:W-:-:S00]  /*0310*/  BRA `(.L_x_4) ;  /* 0xfffffffc00fc7947 */ /* 0x000fc0000383ffff */
[----:B------:R-:W-:-:S00]  /*0320*/  NOP ;  /* 0x0000000000007918 */ /* 0x000fc00000000000 */
        /* <DEDUP_REMOVED lines=13> */
.L_x_13:


//--------------------- .text._Z20multiblock_reductionPfiS_ --------------------------
	.section	.text._Z20multiblock_reductionPfiS_,"ax",@progbits
	.align	128
        .global         _Z20multiblock_reductionPfiS_
        .type           _Z20multiblock_reductionPfiS_,@function
        .size           _Z20multiblock_reductionPfiS_,(.L_x_14 - _Z20multiblock_reductionPfiS_)
        .other          _Z20multiblock_reductionPfiS_,@"STO_CUDA_ENTRY STV_DEFAULT"
_Z20multiblock_reductionPfiS_:
.text._Z20multiblock_reductionPfiS_:
[----:B------:R-:W-:Y:S01]  /*0000*/  LDC R1, c[0x0][0x37c] ;  /* 0x0000df00ff017b82 */ /* 0x000fe20000000800 */
[----:B------:R-:W0:Y:S07]  /*0010*/  S2R R7, SR_TID.X ;  /* 0x0000000000077919 */ /* 0x000e2e0000002100 */
[----:B------:R-:W1:Y:S01]  /*0020*/  S2UR UR4, SR_CTAID.X ;  /* 0x00000000000479c3 */ /* 0x000e620000002500 */
[----:B------:R-:W2:Y:S07]  /*0030*/  LDCU.64 UR6, c[0x0][0x358] ;  /* 0x00006b00ff0677ac */ /* 0x000eae0008000a00 */
[----:B------:R-:W1:Y:S08]  /*0040*/  LDC R4, c[0x0][0x360] ;  /* 0x0000d800ff047b82 */ /* 0x000e700000000800 */
[----:B------:R-:W3:Y:S01]  /*0050*/  LDC.64 R2, c[0x0][0x380] ;  /* 0x0000e000ff027b82 */ /* 0x000ee20000000a00 */
[----:B-1----:R-:W-:-:S04]  /*0060*/  IMAD R0, R4, UR4, RZ ;  /* 0x0000000404007c24 */ /* 0x002fc8000f8e02ff */
[----:B0-----:R-:W-:-:S04]  /*0070*/  IMAD R5, R0, 0x2, R7 ;  /* 0x0000000200057824 */ /* 0x001fc800078e0207 */
[----:B---3--:R-:W-:-:S05]  /*0080*/  IMAD.WIDE R2, R5, 0x4, R2 ;  /* 0x0000000405027825 */ /* 0x008fca00078e0202 */
[----:B--2---:R-:W2:Y:S04]  /*0090*/  LDG.E R0, desc[UR6][R2.64] ;  /* 0x0000000602007981 */ /* 0x004ea8000c1e1900 */
[----:B------:R-:W2:Y:S01]  /*00a0*/  LDG.E R5, desc[UR6][R2.64+0x80] ;  /* 0x0000800602057981 */ /* 0x000ea2000c1e1900 */
[----:B------:R-:W0:Y:S01]  /*00b0*/  S2UR UR5, SR_CgaCtaId ;  /* 0x00000000000579c3 */ /* 0x000e220000008800 */
[----:B------:R-:W-:Y:S01]  /*00c0*/  UMOV UR4, 0x400 ;  /* 0x0000040000047882 */ /* 0x000fe20000000000 */
[----:B------:R-:W-:Y:S02]  /*00d0*/  ISETP.GE.U32.AND P1, PT, R4, 0x2, PT ;  /* 0x000000020400780c */ /* 0x000fe40003f26070 */
[----:B------:R-:W-:Y:S01]  /*00e0*/  ISETP.NE.AND P0, PT, R7, RZ, PT ;  /* 0x000000ff0700720c */ /* 0x000fe20003f05270 */
[----:B0-----:R-:W-:Y:S01]  /*00f0*/  ULEA UR4, UR5, UR4, 0x18 ;  /* 0x0000000405047291 */ /* 0x001fe2000f8ec0ff */
[----:B--2---:R-:W-:-:S05]  /*0100*/  FADD R0, R0, R5 ;  /* 0x0000000500007221 */ /* 0x004fca0000000000 */
[----:B------:R-:W-:-:S05]  /*0110*/  LEA R5, R7, UR4, 0x2 ;  /* 0x0000000407057c11 */ /* 0x000fca000f8e10ff */
[----:B------:R0:W-:Y:S01]  /*0120*/  STS [R5], R0 ;  /* 0x0000000005007388 */ /* 0x0001e20000000800 */
[----:B------:R-:W-:Y:S05]  /*0130*/  @!P1 BRA `(.L_x_5) ;  /* 0x0000000000309947 */ /* 0x000fea0003800000 */
[----:B0-----:R-:W-:-:S07]  /*0140*/  IMAD.MOV.U32 R0, RZ, RZ, R4 ;  /* 0x000000ffff007224 */ /* 0x001fce00078e0004 */
.L_x_6:
[----:B------:R-:W-:Y:S01]  /*0150*/  BAR.SYNC.DEFER_BLOCKING 0x0 ;  /* 0x0000000000007b1d */ /* 0x000fe20000010000 */
[----:B------:R-:W-:-:S04]  /*0160*/  SHF.R.U32.HI R6, RZ, 0x1, R0 ;  /* 0x00000001ff067819 */ /* 0x000fc80000011600 */
[----:B------:R-:W-:-:S13]  /*0170*/  ISETP.GE.U32.AND P1, PT, R7, R6, PT ;  /* 0x000000060700720c */ /* 0x000fda0003f26070 */
[----:B------:R-:W-:Y:S01]  /*0180*/  @!P1 LEA R2, R6, R5, 0x2 ;  /* 0x0000000506029211 */ /* 0x000fe200078e10ff */
[----:B------:R-:W-:Y:S05]  /*0190*/  @!P1 LDS R3, [R5] ;  /* 0x0000000005039984 */ /* 0x000fea0000000800 */
[----:B------:R-:W0:Y:S02]  /*01a0*/  @!P1 LDS R2, [R2] ;  /* 0x0000000002029984 */ /* 0x000e240000000800 */
[----:B0-----:R-:W-:-:S05]  /*01b0*/  @!P1 FADD R4, R2, R3 ;  /* 0x0000000302049221 */ /* 0x001fca0000000000 */
[----:B------:R1:W-:Y:S01]  /*01c0*/  @!P1 STS [R5], R4 ;  /* 0x0000000405009388 */ /* 0x0003e20000000800 */
[----:B------:R-:W-:Y:S01]  /*01d0*/  ISETP.GT.U32.AND P1, PT, R0, 0x3, PT ;  /* 0x000000030000780c */ /* 0x000fe20003f24070 */
[----:B------:R-:W-:-:S12]  /*01e0*/  IMAD.MOV.U32 R0, RZ, RZ, R6 ;  /* 0x000000ffff007224 */ /* 0x000fd800078e0006 */
[----:B-1----:R-:W-:Y:S05]  /*01f0*/  @P1 BRA `(.L_x_6) ;  /* 0xfffffffc00d41947 */ /* 0x002fea000383ffff */
.L_x_5:
[----:B------:R-:W-:Y:S05]  /*0200*/  @P0 EXIT ;  /* 0x000000000000094d */ /* 0x000fea0003800000 */
[----:B------:R-:W1:Y:S01]  /*0210*/  S2UR UR5, SR_CgaCtaId ;  /* 0x00000000000579c3 */ /* 0x000e620000008800 */
[----:B------:R-:W-:-:S07]  /*0220*/  UMOV UR4, 0x400 ;  /* 0x0000040000047882 */ /* 0x000fce0000000000 */
[----:B------:R-:W2:Y:S01]  /*0230*/  LDC.64 R2, c[0x0][0x390] ;  /* 0x0000e400ff027b82 */ /* 0x000ea20000000a00 */
[----:B-1----:R-:W-:-:S09]  /*0240*/  ULEA UR4, UR5, UR4, 0x18 ;  /* 0x0000000405047291 */ /* 0x002fd2000f8ec0ff */
[----:B0-----:R-:W2:Y:S04]  /*0250*/  LDS R5, [UR4] ;  /* 0x00000004ff057984 */ /* 0x001ea80008000800 */
[----:B--2---:R-:W-:Y:S01]  /*0260*/  REDG.E.ADD.F32.FTZ.RN.STRONG.GPU desc[UR6][R2.64], R5 ;  /* 0x00000005020079a6 */ /* 0x004fe2000c12f306 */
[----:B------:R-:W-:Y:S05]  /*0270*/  EXIT ;  /* 0x000000000000794d */ /* 0x000fea0003800000 */
.L_x_7:
        /* <DEDUP_REMOVED lines=16> */
.L_x_14:


//--------------------- .text._Z25convergent_reduction_smemPfiS_ --------------------------
	.section	.text._Z25convergent_reduction_smemPfiS_,"ax",@progbits
	.align	128
        .global         _Z25convergent_reduction_smemPfiS_
        .type           _Z25convergent_reduction_smemPfiS_,@function
        .size           _Z25convergent_reduction_smemPfiS_,(.L_x_15 - _Z25convergent_reduction_smemPfiS_)
        .other          _Z25convergent_reduction_smemPfiS_,@"STO_CUDA_ENTRY STV_DEFAULT"
_Z25convergent_reduction_smemPfiS_:
.text._Z25convergent_reduction_smemPfiS_:
[----:B------:R-:W-:Y:S01]  /*0000*/  LDC R1, c[0x0][0x37c] ;  /* 0x0000df00ff017b82 */ /* 0x000fe20000000800 */
[----:B------:R-:W0:Y:S07]  /*0010*/  S2R R11, SR_TID.X ;  /* 0x00000000000b7919 */ /* 0x000e2e0000002100 */
[----:B------:R-:W0:Y:S01]  /*0020*/  LDC.64 R2, c[0x0][0x380] ;  /* 0x0000e000ff027b82 */ /* 0x000e220000000a00 */
[----:B------:R-:W1:Y:S01]  /*0030*/  LDCU.64 UR6, c[0x0][0x358] ;  /* 0x00006b00ff0677ac */ /* 0x000e620008000a00 */
[----:B0-----:R-:W-:-:S05]  /*0040*/  IMAD.WIDE.U32 R2, R11, 0x4, R2 ;  /* 0x000000040b027825 */ /* 0x001fca00078e0002 */
[----:B-1----:R-:W2:Y:S04]  /*0050*/  LDG.E R0, desc[UR6][R2.64] ;  /* 0x0000000602007981 */ /* 0x002ea8000c1e1900 */
[----:B------:R-:W2:Y:S01]  /*0060*/  LDG.E R5, desc[UR6][R2.64+0x80] ;  /* 0x0000800602057981 */ /* 0x000ea2000c1e1900 */
[----:B------:R-:W0:Y:S01]  /*0070*/  S2UR UR5, SR_CgaCtaId ;  /* 0x00000000000579c3 */ /* 0x000e220000008800 */
[----:B------:R-:W-:Y:S02]  /*0080*/  UMOV UR4, 0x400 ;  /* 0x0000040000047882 */ /* 0x000fe40000000000 */
[----:B0-----:R-:W-:Y:S01]  /*0090*/  ULEA UR4, UR5, UR4, 0x18 ;  /* 0x0000000405047291 */ /* 0x001fe2000f8ec0ff */
[----:B------:R-:W0:Y:S05]  /*00a0*/  LDCU UR5, c[0x0][0x360] ;  /* 0x00006c00ff0577ac */ /* 0x000e2a0008000800 */
[----:B------:R-:W-:Y:S01]  /*00b0*/  LEA R7, R11, UR4, 0x2 ;  /* 0x000000040b077c11 */ /* 0x000fe2000f8e10ff */
[----:B0-----:R-:W-:Y:S01]  /*00c0*/  UISETP.GE.U32.AND UP0, UPT, UR5, 0x2, UPT ;  /* 0x000000020500788c */ /* 0x001fe2000bf06070 */
[----:B--2---:R-:W-:-:S05]  /*00d0*/  FADD R0, R0, R5 ;  /* 0x0000000500007221 */ /* 0x004fca0000000000 */
[----:B------:R0:W-:Y:S03]  /*00e0*/  STS [R7], R0 ;  /* 0x0000000007007388 */ /* 0x0001e60000000800 */
[----:B------:R-:W-:Y:S05]  /*00f0*/  BRA.U !UP0, `(.L_x_8) ;  /* 0x00000001083c7547 */ /* 0x000fea000b800000 */
[----:B0-----:R-:W-:-:S07]  /*0100*/  IMAD.U32 R0, RZ, RZ, UR5 ;  /* 0x00000005ff007e24 */ /* 0x001fce000f8e00ff */
.L_x_11:
[----:B------:R-:W-:Y:S01]  /*0110*/  SHF.R.U32.HI R6, RZ, 0x1, R0 ;  /* 0x00000001ff067819 */ /* 0x000fe20000011600 */
[----:B------:R-:W-:Y:S01]  /*0120*/  BAR.SYNC.DEFER_BLOCKING 0x0 ;  /* 0x0000000000007b1d */ /* 0x000fe20000010000 */
[----:B------:R-:W-:Y:S02]  /*0130*/  ISETP.GT.U32.AND P1, PT, R0, 0x3, PT ;  /* 0x000000030000780c */ /* 0x000fe40003f24070 */
[----:B------:R-:W-:-:S03]  /*0140*/  ISETP.GE.U32.AND P0, PT, R11, R6, PT ;  /* 0x000000060b00720c */ /* 0x000fc60003f06070 */
[----:B------:R-:W-:Y:S10]  /*0150*/  BSSY.RECONVERGENT B0, `(.L_x_9) ;  /* 0x0000007000007945 */ /* 0x000ff40003800200 */
[----:B------:R-:W-:Y:S05]  /*0160*/  @P0 BRA `(.L_x_10) ;  /* 0x0000000000140947 */ /* 0x000fea0003800000 */
[----:B------:R-:W-:Y:S01]  /*0170*/  IMAD.WIDE.U32 R4, R6, 0x4, R2 ;  /* 0x0000000406047825 */ /* 0x000fe200078e0002 */
[----:B------:R-:W0:Y:S05]  /*0180*/  LDS R9, [R7] ;  /* 0x0000000007097984 */ /* 0x000e2a0000000800 */
[----:B------:R-:W0:Y:S02]  /*0190*/  LDG.E R4, desc[UR6][R4.64] ;  /* 0x0000000604047981 */ /* 0x000e24000c1e1900 */
[----:B0-----:R-:W-:-:S05]  /*01a0*/  FADD R0, R4, R9 ;  /* 0x0000000904007221 */ /* 0x001fca0000000000 */
[----:B------:R0:W-:Y:S02]  /*01b0*/  STS [R7], R0 ;  /* 0x0000000007007388 */ /* 0x0001e40000000800 */
.L_x_10:
[----:B------:R-:W-:Y:S05]  /*01c0*/  BSYNC.RECONVERGENT B0 ;  /* 0x0000000000007941 */ /* 0x000fea0003800200 */
.L_x_9:
[----:B0-----:R-:W-:Y:S01]  /*01d0*/  MOV R0, R6 ;  /* 0x0000000600007202 */ /* 0x001fe20000000f00 */
[----:B------:R-:W-:Y:S06]  /*01e0*/  @P1 BRA `(.L_x_11) ;  /* 0xfffffffc00c81947 */ /* 0x000fec000383ffff */
.L_x_8:
[----:B------:R-:W-:-:S13]  /*01f0*/  ISETP.NE.AND P0, PT, R11, RZ, PT ;  /* 0x000000ff0b00720c */ /* 0x000fda0003f05270 */
[----:B------:R-:W-:Y:S05]  /*0200*/  @P0 EXIT ;  /* 0x000000000000094d */ /* 0x000fea0003800000 */
[----:B------:R-:W1:Y:S01]  /*0210*/  S2UR UR5, SR_CgaCtaId ;  /* 0x00000000000579c3 */ /* 0x000e620000008800 */
[----:B------:R-:W-:-:S07]  /*0220*/  UMOV UR4, 0x400 ;  /* 0x0000040000047882 */ /* 0x000fce0000000000 */
[----:B------:R-:W2:Y:S01]  /*0230*/  LDC.64 R2, c[0x0][0x390] ;  /* 0x0000e400ff027b82 */ /* 0x000ea20000000a00 */
[----:B-1----:R-:W-:-:S09]  /*0240*/  ULEA UR4, UR5, UR4, 0x18 ;  /* 0x0000000405047291 */ /* 0x002fd2000f8ec0ff */
[----:B------:R-:W2:Y:S04]  /*0250*/  LDS R5, [UR4] ;  /* 0x00000004ff057984 */ /* 0x000ea80008000800 */
[----:B--2---:R-:W-:Y:S01]  /*0260*/  STG.E desc[UR6][R2.64], R5 ;  /* 0x0000000502007986 */ /* 0x004fe2000c101906 */
[----:B------:R-:W-:Y:S05]  /*0270*/  EXIT ;  /* 0x000000000000794d */ /* 0x000fea0003800000 */
.L_x_12:
        /* <DEDUP_REMOVED lines=16> */
.L_x_15:


//--------------------- .nv.shared._Z17reduction_coarsedPfiS_ --------------------------
	.section	.nv.shared._Z17reduction_coarsedPfiS_,"aw",@nobits
	.sectionflags	@""
	.align	4
.nv.shared._Z17reduction_coarsedPfiS_:
	.zero		1152


//--------------------- .nv.shared.reserved.0     --------------------------
	.section	.nv.shared.reserved.0,"aw",@nobits
	.weak		__nv_reservedSMEM_offset_0_alias
	.size		__nv_reservedSMEM_offset_0_alias, 0, 64
	.other		__nv_reservedSMEM_offset_0_alias,@"STO_CUDA_RESERVED_SHARED STV_DEFAULT"
__nv_reservedSMEM_offset_0_alias:
	.zero		0
	.zero		64


//--------------------- .nv.shared._Z20multiblock_reductionPfiS_ --------------------------
	.section	.nv.shared._Z20multiblock_reductionPfiS_,"aw",@nobits
	.sectionflags	@""
	.align	4
.nv.shared._Z20multiblock_reductionPfiS_:
	.zero		1152


//--------------------- .nv.shared._Z25convergent_reduction_smemPfiS_ --------------------------
	.section	.nv.shared._Z25convergent_reduction_smemPfiS_,"aw",@nobits
	.sectionflags	@""
	.align	4
.nv.shared._Z25convergent_reduction_smemPfiS_:
	.zero		1152


//--------------------- .nv.constant0._Z17reduction_coarsedPfiS_ --------------------------
	.section	.nv.constant0._Z17reduction_coarsedPfiS_,"a",@progbits
	.sectionflags	@""
	.align	4
.nv.constant0._Z17reduction_coarsedPfiS_:
	.zero		920


//--------------------- .nv.constant0._Z20multiblock_reductionPfiS_ --------------------------
	.section	.nv.constant0._Z20multiblock_reductionPfiS_,"a",@progbits
	.sectionflags	@""
	.align	4
.nv.constant0._Z20multiblock_reductionPfiS_:
	.zero		920


//--------------------- .nv.constant0._Z25convergent_reduction_smemPfiS_ --------------------------
	.section	.nv.constant0._Z25convergent_reduction_smemPfiS_,"a",@progbits
	.sectionflags	@""
	.align	4
.nv.constant0._Z25convergent_reduction_smemPfiS_:
	.zero		920


//--------------------- SYMBOLS --------------------------

	.type		.nv.reservedSmem.offset0,@object
	.size		.nv.reservedSmem.offset0,0x4
	.type		.nv.reservedSmem.cap,@object
	.size		.nv.reservedSmem.cap,0x4
